	.headerflags	@"EF_CUDA_TEXMODE_UNIFIED EF_CUDA_64BIT_ADDRESS EF_CUDA_ACCELERATORS EF_CUDA_SM90 EF_CUDA_VIRTUAL_SM(EF_CUDA_SM90)"
	.elftype	@"ET_EXEC"


//--------------------- .nv.info                  --------------------------
	.section	.nv.info,"",@"SHT_CUDA_INFO"
	.align	4


	//----- nvinfo : EIATTR_REGCOUNT
	.align		4
        /*0000*/ 	.byte	0x04, 0x2f
        /*0002*/ 	.short	(.L_3 - .L_2)
	.align		4
.L_2:
        /*0004*/ 	.word	index@(triton_poi_fused__native_batch_norm_legit_no_training_cat_relu_14)
        /*0008*/ 	.word	0x00000016


	//----- nvinfo : EIATTR_MIN_STACK_SIZE
	.align		4
.L_3:
        /*000c*/ 	.byte	0x04, 0x12
        /*000e*/ 	.short	(.L_5 - .L_4)
	.align		4
.L_4:
        /*0010*/ 	.word	index@(triton_poi_fused__native_batch_norm_legit_no_training_cat_relu_14)
        /*0014*/ 	.word	0x00000000


	//----- nvinfo : EIATTR_FRAME_SIZE
	.align		4
.L_5:
        /*0018*/ 	.byte	0x04, 0x11
        /*001a*/ 	.short	(.L_7 - .L_6)
	.align		4
.L_6:
        /*001c*/ 	.word	index@(triton_poi_fused__native_batch_norm_legit_no_training_cat_relu_14)
        /*0020*/ 	.word	0x00000000


	//----- nvinfo : EIATTR_MIN_STACK_SIZE
	.align		4
.L_7:
        /*0024*/ 	.byte	0x04, 0x12
        /*0026*/ 	.short	(.L_9 - .L_8)
	.align		4
.L_8:
        /*0028*/ 	.word	index@(triton_poi_fused__native_batch_norm_legit_no_training_cat_relu_14)
        /*002c*/ 	.word	0x00000000
.L_9:


//--------------------- .nv.info.triton_poi_fused__native_batch_norm_legit_no_training_cat_relu_14 --------------------------
	.section	.nv.info.triton_poi_fused__native_batch_norm_legit_no_training_cat_relu_14,"",@"SHT_CUDA_INFO"
	.sectionflags	@""
	.align	4


	//----- nvinfo : EIATTR_CUDA_API_VERSION
	.align		4
        /*0000*/ 	.byte	0x04, 0x37
        /*0002*/ 	.short	(.L_11 - .L_10)
.L_10:
        /*0004*/ 	.word	0x0000007c


	//----- nvinfo : EIATTR_KPARAM_INFO
	.align		4
.L_11:
        /*0008*/ 	.byte	0x04, 0x17
        /*000a*/ 	.short	(.L_13 - .L_12)
.L_12:
        /*000c*/ 	.word	0x00000000
        /*0010*/ 	.short	0x0008
        /*0012*/ 	.short	0x0040
        /*0014*/ 	.byte	0x00, 0xf0, 0x11, 0x00


	//----- nvinfo : EIATTR_KPARAM_INFO
	.align		4
.L_13:
        /*0018*/ 	.byte	0x04, 0x17
        /*001a*/ 	.short	(.L_15 - .L_14)
.L_14:
        /*001c*/ 	.word	0x00000000
        /*0020*/ 	.short	0x0007
        /*0022*/ 	.short	0x0038
        /*0024*/ 	.byte	0x00, 0xf4, 0x21, 0x00


	//----- nvinfo : EIATTR_KPARAM_INFO
	.align		4
.L_15:
        /*0028*/ 	.byte	0x04, 0x17
        /*002a*/ 	.short	(.L_17 - .L_16)
.L_16:
        /*002c*/ 	.word	0x00000000
        /*0030*/ 	.short	0x0006
        /*0032*/ 	.short	0x0030
        /*0034*/ 	.byte	0x00, 0xf4, 0x21, 0x00


	//----- nvinfo : EIATTR_KPARAM_INFO
	.align		4
.L_17:
        /*0038*/ 	.byte	0x04, 0x17
        /*003a*/ 	.short	(.L_19 - .L_18)
.L_18:
        /*003c*/ 	.word	0x00000000
        /*0040*/ 	.short	0x0005
        /*0042*/ 	.short	0x0028
        /*0044*/ 	.byte	0x00, 0xf4, 0x21, 0x00


	//----- nvinfo : EIATTR_KPARAM_INFO
	.align		4
.L_19:
        /*0048*/ 	.byte	0x04, 0x17
        /*004a*/ 	.short	(.L_21 - .L_20)
.L_20:
        /*004c*/ 	.word	0x00000000
        /*0050*/ 	.short	0x0004
        /*0052*/ 	.short	0x0020
        /*0054*/ 	.byte	0x00, 0xf4, 0x21, 0x00


	//----- nvinfo : EIATTR_KPARAM_INFO
	.align		4
.L_21:
        /*0058*/ 	.byte	0x04, 0x17
        /*005a*/ 	.short	(.L_23 - .L_22)
.L_22:
        /*005c*/ 	.word	0x00000000
        /*0060*/ 	.short	0x0003
        /*0062*/ 	.short	0x0018
        /*0064*/ 	.byte	0x00, 0xf4, 0x21, 0x00


	//----- nvinfo : EIATTR_KPARAM_INFO
	.align		4
.L_23:
        /*0068*/ 	.byte	0x04, 0x17
        /*006a*/ 	.short	(.L_25 - .L_24)
.L_24:
        /*006c*/ 	.word	0x00000000
        /*0070*/ 	.short	0x0002
        /*0072*/ 	.short	0x0010
        /*0074*/ 	.byte	0x00, 0xf4, 0x21, 0x00


	//----- nvinfo : EIATTR_KPARAM_INFO
	.align		4
.L_25:
        /*0078*/ 	.byte	0x04, 0x17
        /*007a*/ 	.short	(.L_27 - .L_26)
.L_26:
        /*007c*/ 	.word	0x00000000
        /*0080*/ 	.short	0x0001
        /*0082*/ 	.short	0x0008
        /*0084*/ 	.byte	0x00, 0xf4, 0x21, 0x00


	//----- nvinfo : EIATTR_KPARAM_INFO
	.align		4
.L_27:
        /*0088*/ 	.byte	0x04, 0x17
        /*008a*/ 	.short	(.L_29 - .L_28)
.L_28:
        /*008c*/ 	.word	0x00000000
        /*0090*/ 	.short	0x0000
        /*0092*/ 	.short	0x0000
        /*0094*/ 	.byte	0x00, 0xf4, 0x21, 0x00


	//----- nvinfo : EIATTR_SPARSE_MMA_MASK
	.align		4
.L_29:
        /*0098*/ 	.byte	0x03, 0x50
        /*009a*/ 	.short	0x0000


	//----- nvinfo : EIATTR_MAXREG_COUNT
	.align		4
        /*009c*/ 	.byte	0x03, 0x1b
        /*009e*/ 	.short	0x00ff


	//----- nvinfo : EIATTR_EXIT_INSTR_OFFSETS
	.align		4
        /*00a0*/ 	.byte	0x04, 0x1c
        /*00a2*/ 	.short	(.L_31 - .L_30)


	//   ....[0]....
.L_30:
        /*00a4*/ 	.word	0x00000540


	//----- nvinfo : EIATTR_REQNTID
	.align		4
.L_31:
        /*00a8*/ 	.byte	0x04, 0x10
        /*00aa*/ 	.short	(.L_33 - .L_32)
.L_32:
        /*00ac*/ 	.word	0x00000080
        /*00b0*/ 	.word	0x00000001
        /*00b4*/ 	.word	0x00000001


	//----- nvinfo : EIATTR_CBANK_PARAM_SIZE
	.align		4
.L_33:
        /*00b8*/ 	.byte	0x03, 0x19
        /*00ba*/ 	.short	0x0044


	//----- nvinfo : EIATTR_PARAM_CBANK
	.align		4
        /*00bc*/ 	.byte	0x04, 0x0a
        /*00be*/ 	.short	(.L_35 - .L_34)
	.align		4
.L_34:
        /*00c0*/ 	.word	index@(.nv.constant0.triton_poi_fused__native_batch_norm_legit_no_training_cat_relu_14)
        /*00c4*/ 	.short	0x0210
        /*00c6*/ 	.short	0x0044


	//----- nvinfo : EIATTR_SW_WAR
	.align		4
.L_35:
        /*00c8*/ 	.byte	0x04, 0x36
        /*00ca*/ 	.short	(.L_37 - .L_36)
.L_36:
        /*00cc*/ 	.word	0x00000008
.L_37:


//--------------------- .nv.callgraph             --------------------------
	.section	.nv.callgraph,"",@"SHT_CUDA_CALLGRAPH"
	.align	4
	.sectionentsize	8
	.align		4
        /*0000*/ 	.word	0x00000000
	.align		4
        /*0004*/ 	.word	0xffffffff
	.align		4
        /*0008*/ 	.word	0x00000000
	.align		4
        /*000c*/ 	.word	0xfffffffe
	.align		4
        /*0010*/ 	.word	0x00000000
	.align		4
        /*0014*/ 	.word	0xfffffffd
	.align		4
        /*0018*/ 	.word	0x00000000
	.align		4
        /*001c*/ 	.word	0xfffffffc


//--------------------- .nv.constant4             --------------------------
	.section	.nv.constant4,"a",@progbits
	.align	8
	.align		8
.nv.constant4:
        /*0000*/ 	.dword	_$_str
	.align		8
        /*0008*/ 	.dword	_$_str_$_2


//--------------------- .text.triton_poi_fused__native_batch_norm_legit_no_training_cat_relu_14 --------------------------
	.section	.text.triton_poi_fused__native_batch_norm_legit_no_training_cat_relu_14,"ax",@progbits
	.align	128
        .global         triton_poi_fused__native_batch_norm_legit_no_training_cat_relu_14
        .type           triton_poi_fused__native_batch_norm_legit_no_training_cat_relu_14,@function
        .size           triton_poi_fused__native_batch_norm_legit_no_training_cat_relu_14,(.L_x_1 - triton_poi_fused__native_batch_norm_legit_no_training_cat_relu_14)
        .other          triton_poi_fused__native_batch_norm_legit_no_training_cat_relu_14,@"STO_CUDA_ENTRY STV_DEFAULT"
triton_poi_fused__native_batch_norm_legit_no_training_cat_relu_14:
.text.triton_poi_fused__native_batch_norm_legit_no_training_cat_relu_14:
[----:B------:R-:W-:Y:S01]  /*0000*/  LDC R1, c[0x0][0x28] ;  /* 0x00000a00ff017b82 */ /* 0x000fe20000000800 */
[----:B------:R-:W1:Y:S07]  /*0010*/  S2R R0, SR_TID.X ;  /* 0x0000000000007919 */ /* 0x000e6e0000002100 */
[----:B------:R-:W2:Y:S01]  /*0020*/  LDC.64 R8, c[0x0][0x228] ;  /* 0x00008a00ff087b82 */ /* 0x000ea20000000a00 */
[----:B------:R-:W-:Y:S01]  /*0030*/  IMAD.MOV.U32 R4, RZ, RZ, RZ ;  /* 0x000000ffff047224 */ /* 0x000fe200078e00ff */
[----:B------:R-:W-:Y:S01]  /*0040*/  ULDC.64 UR4, c[0x0][0x208] ;  /* 0x0000820000047ab9 */ /* 0x000fe20000000a00 */
[----:B------:R-:W3:Y:S01]  /*0050*/  S2R R3, SR_CTAID.X ;  /* 0x0000000000037919 */ /* 0x000ee20000002500 */
[----:B------:R-:W-:-:S04]  /*0060*/  ULDC.64 UR6, c[0x0][0x218] ;  /* 0x0000860000067ab9 */ /* 0x000fc80000000a00 */
[----:B------:R-:W4:Y:S01]  /*0070*/  LDC.64 R14, c[0x0][0x230] ;  /* 0x00008c00ff0e7b82 */ /* 0x000f220000000a00 */
[----:B-1----:R-:W-:-:S05]  /*0080*/  IMAD.SHL.U32 R0, R0, 0x2, RZ ;  /* 0x0000000200007824 */ /* 0x002fca00078e00ff */
[----:B------:R-:W-:-:S05]  /*0090*/  LOP3.LUT R0, R0, 0xfe, RZ, 0xc0, !PT ;  /* 0x000000fe00007812 */ /* 0x000fca00078ec0ff */
[----:B---3--:R-:W-:-:S05]  /*00a0*/  IMAD R3, R3, 0x100, R0 ;  /* 0x0000010003037824 */ /* 0x008fca00078e0200 */
[----:B------:R-:W-:-:S04]  /*00b0*/  SHF.R.S32.HI R2, RZ, 0x1f, R3 ;  /* 0x0000001fff027819 */ /* 0x000fc80000011403 */
[----:B------:R-:W-:-:S04]  /*00c0*/  LEA.HI R6, R2, R3, RZ, 0x6 ;  /* 0x0000000302067211 */ /* 0x000fc800078f30ff */
[----:B------:R-:W-:-:S05]  /*00d0*/  SHF.R.S32.HI R5, RZ, 0x6, R6 ;  /* 0x00000006ff057819 */ /* 0x000fca0000011406 */
[----:B------:R-:W-:-:S05]  /*00e0*/  IMAD.HI R0, R5, -0x6db6db6d, R4 ;  /* 0x9249249305007827 */ /* 0x000fca00078e0204 */
[----:B------:R-:W-:-:S04]  /*00f0*/  SHF.R.U32.HI R7, RZ, 0x1f, R0 ;  /* 0x0000001fff077819 */ /* 0x000fc80000011600 */
[----:B------:R-:W-:-:S05]  /*0100*/  LEA.HI.SX32 R7, R0, R7, 0x19 ;  /* 0x0000000700077211 */ /* 0x000fca00078fcaff */
[----:B------:R-:W-:Y:S02]  /*0110*/  IMAD R0, R7, -0xe0, R5 ;  /* 0xffffff2007007824 */ /* 0x000fe400078e0205 */
[----:B------:R-:W-:Y:S01]  /*0120*/  IMAD.MOV.U32 R2, RZ, RZ, RZ ;  /* 0x000000ffff027224 */ /* 0x000fe200078e00ff */
[----:B------:R-:W1:Y:S01]  /*0130*/  LDC.64 R4, c[0x0][0x210] ;  /* 0x00008400ff047b82 */ /* 0x000e620000000a00 */
[----:B--2---:R-:W-:-:S06]  /*0140*/  IMAD.WIDE R8, R0, 0x4, R8 ;  /* 0x0000000400087825 */ /* 0x004fcc00078e0208 */
[----:B------:R2:W3:Y:S01]  /*0150*/  LDG.E.EL R8, desc[UR4][R8.64] ;  /* 0x0000000408087981 */ /* 0x0004e2000c2e1900 */
[----:B------:R-:W-:Y:S01]  /*0160*/  IMAD.HI R7, R3, -0x6db6db6d, R2 ;  /* 0x9249249303077827 */ /* 0x000fe200078e0202 */
[----:B------:R-:W-:-:S03]  /*0170*/  LOP3.LUT R2, R6, 0xffffffc0, RZ, 0xc0, !PT ;  /* 0xffffffc006027812 */ /* 0x000fc600078ec0ff */
[----:B------:R-:W-:Y:S01]  /*0180*/  IMAD.SHL.U32 R11, R0, 0x40, RZ ;  /* 0x00000040000b7824 */ /* 0x000fe200078e00ff */
[----:B------:R-:W-:Y:S01]  /*0190*/  SHF.R.U32.HI R10, RZ, 0x1f, R7 ;  /* 0x0000001fff0a7819 */ /* 0x000fe20000011607 */
[----:B------:R-:W-:-:S03]  /*01a0*/  IMAD.IADD R2, R3, 0x1, -R2 ;  /* 0x0000000103027824 */ /* 0x000fc600078e0a02 */
[----:B------:R-:W-:Y:S02]  /*01b0*/  LEA.HI.SX32 R7, R7, R10, 0x13 ;  /* 0x0000000a07077211 */ /* 0x000fe400078f9aff */
[----:B------:R-:W-:-:S03]  /*01c0*/  SHF.R.S32.HI R12, RZ, 0x1f, R2 ;  /* 0x0000001fff0c7819 */ /* 0x000fc60000011402 */
[C---:B------:R-:W-:Y:S02]  /*01d0*/  IMAD.SHL.U32 R10, R7.reuse, 0x800, RZ ;  /* 0x00000800070a7824 */ /* 0x040fe400078e00ff */
[----:B------:R-:W-:-:S03]  /*01e0*/  IMAD R6, R7, -0x3800, R3 ;  /* 0xffffc80007067824 */ /* 0x000fc600078e0203 */
[----:B------:R-:W-:Y:S01]  /*01f0*/  IADD3 R19, P0, P1, R11, R2, R10 ;  /* 0x000000020b137210 */ /* 0x000fe2000791e00a */
[----:B------:R-:W-:Y:S01]  /*0200*/  IMAD R17, R7, 0x3000, R6 ;  /* 0x0000300007117824 */ /* 0x000fe200078e0206 */
[----:B--2---:R-:W-:Y:S02]  /*0210*/  SHF.R.S32.HI R9, RZ, 0x1f, R10 ;  /* 0x0000001fff097819 */ /* 0x004fe4000001140a */
[----:B------:R-:W-:Y:S01]  /*0220*/  SHF.R.S32.HI R2, RZ, 0x1f, R11 ;  /* 0x0000001fff027819 */ /* 0x000fe2000001140b */
[----:B-1----:R-:W-:Y:S01]  /*0230*/  IMAD.WIDE R16, R17, 0x4, R4 ;  /* 0x0000000411107825 */ /* 0x002fe200078e0204 */
[----:B------:R-:W1:Y:S01]  /*0240*/  LDC.64 R10, c[0x0][0x220] ;  /* 0x00008800ff0a7b82 */ /* 0x000e620000000a00 */
[----:B------:R-:W-:Y:S02]  /*0250*/  LEA R18, P2, R19, UR6, 0x2 ;  /* 0x0000000613127c11 */ /* 0x000fe4000f8410ff */
[----:B------:R-:W-:Y:S02]  /*0260*/  CS2R R4, SRZ ;  /* 0x0000000000047805 */ /* 0x000fe4000001ff00 */
[----:B------:R-:W-:-:S02]  /*0270*/  IADD3.X R2, R2, R12, R9, P0, P1 ;  /* 0x0000000c02027210 */ /* 0x000fc400007e2409 */
[C---:B------:R-:W-:Y:S02]  /*0280*/  ISETP.GE.AND P1, PT, R0.reuse, 0xc0, PT ;  /* 0x000000c00000780c */ /* 0x040fe40003f26270 */
[----:B------:R-:W-:Y:S01]  /*0290*/  ISETP.GT.AND P0, PT, R0, 0xbf, PT ;  /* 0x000000bf0000780c */ /* 0x000fe20003f04270 */
[----:B------:R-:W2:Y:S01]  /*02a0*/  LDC.64 R12, c[0x0][0x238] ;  /* 0x00008e00ff0c7b82 */ /* 0x000ea20000000a00 */
[----:B------:R-:W-:Y:S02]  /*02b0*/  CS2R R6, SRZ ;  /* 0x0000000000067805 */ /* 0x000fe4000001ff00 */
[----:B------:R-:W-:-:S07]  /*02c0*/  LEA.HI.X R19, R19, UR7, R2, 0x2, P2 ;  /* 0x0000000713137c11 */ /* 0x000fce00090f1402 */
[----:B------:R-:W5:Y:S04]  /*02d0*/  @!P1 LDG.E.64 R4, desc[UR4][R16.64] ;  /* 0x0000000410049981 */ /* 0x000f68000c1e1b00 */
[----:B------:R-:W5:Y:S01]  /*02e0*/  @P0 LDG.E.64 R6, desc[UR4][R18.64+-0xc000] ;  /* 0xff40000412060981 */ /* 0x000f62000c1e1b00 */
[----:B-1----:R-:W-:-:S05]  /*02f0*/  IMAD.WIDE R10, R0, 0x4, R10 ;  /* 0x00000004000a7825 */ /* 0x002fca00078e020a */
[----:B------:R1:W5:Y:S01]  /*0300*/  LDG.E.EL R2, desc[UR4][R10.64] ;  /* 0x000000040a027981 */ /* 0x000362000c2e1900 */
[----:B----4-:R-:W-:-:S04]  /*0310*/  IMAD.WIDE R14, R0, 0x4, R14 ;  /* 0x00000004000e7825 */ /* 0x010fc800078e020e */
[----:B--2---:R-:W-:Y:S02]  /*0320*/  IMAD.WIDE R12, R0, 0x4, R12 ;  /* 0x00000004000c7825 */ /* 0x004fe400078e020c */
[----:B------:R2:W4:Y:S01]  /*0330*/  LDG.E.EL R14, desc[UR4][R14.64] ;  /* 0x000000040e0e7981 */ /* 0x000522000c2e1900 */
[----:B-1----:R-:W1:Y:S03]  /*0340*/  LDC.64 R10, c[0x0][0x240] ;  /* 0x00009000ff0a7b82 */ /* 0x002e660000000a00 */
[----:B------:R-:W4:Y:S01]  /*0350*/  LDG.E.EL R13, desc[UR4][R12.64] ;  /* 0x000000040c0d7981 */ /* 0x000f22000c2e1900 */
[----:B-1----:R-:W-:-:S04]  /*0360*/  IMAD.WIDE R10, R3, 0x4, R10 ;  /* 0x00000004030a7825 */ /* 0x002fc800078e020a */
[----:B---3--:R-:W-:Y:S01]  /*0370*/  FADD R0, R8, 9.9999997473787516356e-06 ;  /* 0x3727c5ac08007421 */ /* 0x008fe20000000000 */
[----:B------:R-:W-:-:S03]  /*0380*/  IMAD.MOV.U32 R8, RZ, RZ, 0x3e800000 ;  /* 0x3e800000ff087424 */ /* 0x000fc600078e00ff */
[----:B------:R-:W1:Y:S02]  /*0390*/  MUFU.SQRT R16, R0 ;  /* 0x0000000000107308 */ /* 0x000e640000002000 */
[C---:B-1----:R-:W-:Y:S02]  /*03a0*/  FSETP.GT.AND P2, PT, R16.reuse, 8.50705917302346158658e+37, PT ;  /* 0x7e8000001000780b */ /* 0x042fe40003f44000 */
[----:B------:R-:W-:Y:S02]  /*03b0*/  FSETP.GEU.AND P3, PT, R16, 1.175494350822287508e-38, PT ;  /* 0x008000001000780b */ /* 0x000fe40003f6e000 */
[----:B--2---:R-:W-:Y:S02]  /*03c0*/  FSEL R15, R8, 1, P2 ;  /* 0x3f800000080f7808 */ /* 0x004fe40001000000 */
[----:B------:R-:W1:Y:S07]  /*03d0*/  LDC.64 R8, c[0x0][0x248] ;  /* 0x00009200ff087b82 */ /* 0x000e6e0000000a00 */
[----:B------:R-:W-:-:S02]  /*03e0*/  @P2 FMUL R16, R16, 0.25 ;  /* 0x3e80000010102820 */ /* 0x000fc40000400000 */
[----:B------:R-:W-:Y:S02]  /*03f0*/  @!P3 FMUL R15, R15, 16777216 ;  /* 0x4b8000000f0fb820 */ /* 0x000fe40000400000 */
[----:B------:R-:W-:-:S06]  /*0400*/  @!P3 FMUL R16, R16, 16777216 ;  /* 0x4b8000001010b820 */ /* 0x000fcc0000400000 */
[----:B------:R-:W2:Y:S01]  /*0410*/  MUFU.RCP R16, R16 ;  /* 0x0000001000107308 */ /* 0x000ea20000001000 */
[----:B-----5:R-:W-:Y:S02]  /*0420*/  SEL R4, R4, RZ, !P1 ;  /* 0x000000ff04047207 */ /* 0x020fe40004800000 */
[----:B------:R-:W-:Y:S02]  /*0430*/  SEL R5, R5, RZ, !P1 ;  /* 0x000000ff05057207 */ /* 0x000fe40004800000 */
[----:B------:R-:W-:Y:S01]  /*0440*/  @P1 SEL R4, R6, RZ, P0 ;  /* 0x000000ff06041207 */ /* 0x000fe20000000000 */
[----:B-1----:R-:W-:Y:S01]  /*0450*/  IMAD.WIDE R8, R3, 0x4, R8 ;  /* 0x0000000403087825 */ /* 0x002fe200078e0208 */
[----:B------:R-:W-:-:S03]  /*0460*/  @P1 SEL R5, R7, RZ, P0 ;  /* 0x000000ff07051207 */ /* 0x000fc60000000000 */
[C---:B------:R-:W-:Y:S02]  /*0470*/  FADD R0, -R2.reuse, R4 ;  /* 0x0000000402007221 */ /* 0x040fe40000000100 */
[----:B------:R-:W-:Y:S01]  /*0480*/  FADD R2, -R2, R5 ;  /* 0x0000000502027221 */ /* 0x000fe20000000100 */
[----:B--2---:R-:W-:Y:S01]  /*0490*/  FMUL R15, R16, R15 ;  /* 0x0000000f100f7220 */ /* 0x004fe20000400000 */
[----:B------:R-:W-:Y:S03]  /*04a0*/  STG.E.64 desc[UR4][R10.64], R4 ;  /* 0x000000040a007986 */ /* 0x000fe6000c101b04 */
[-C--:B------:R-:W-:Y:S01]  /*04b0*/  FMUL R0, R0, R15.reuse ;  /* 0x0000000f00007220 */ /* 0x080fe20000400000 */
[----:B------:R-:W-:-:S03]  /*04c0*/  FMUL R2, R2, R15 ;  /* 0x0000000f02027220 */ /* 0x000fc60000400000 */
[C-C-:B----4-:R-:W-:Y:S01]  /*04d0*/  FFMA R0, R14.reuse, R0, R13.reuse ;  /* 0x000000000e007223 */ /* 0x150fe2000000000d */
[----:B------:R-:W-:-:S04]  /*04e0*/  FFMA R2, R14, R2, R13 ;  /* 0x000000020e027223 */ /* 0x000fc8000000000d */
[----:B------:R-:W-:Y:S02]  /*04f0*/  FSETP.GEU.AND P0, PT, R0, RZ, PT ;  /* 0x000000ff0000720b */ /* 0x000fe40003f0e000 */
[----:B------:R-:W-:Y:S02]  /*0500*/  FSETP.GEU.AND P1, PT, R2, RZ, PT ;  /* 0x000000ff0200720b */ /* 0x000fe40003f2e000 */
[----:B------:R-:W-:Y:S02]  /*0510*/  FSEL R6, R0, RZ, P0 ;  /* 0x000000ff00067208 */ /* 0x000fe40000000000 */
[----:B------:R-:W-:-:S05]  /*0520*/  FSEL R7, R2, RZ, P1 ;  /* 0x000000ff02077208 */ /* 0x000fca0000800000 */
[----:B------:R-:W-:Y:S01]  /*0530*/  STG.E.64 desc[UR4][R8.64], R6 ;  /* 0x0000000608007986 */ /* 0x000fe2000c101b04 */
[----:B------:R-:W-:Y:S05]  /*0540*/  EXIT ;  /* 0x000000000000794d */ /* 0x000fea0003800000 */
.L_x_0:
[----:B------:R-:W-:-:S00]  /*0550*/  BRA `(.L_x_0) ;  /* 0xfffffffc00fc7947 */ /* 0x000fc0000383ffff */
[----:B------:R-:W-:-:S00]  /*0560*/  NOP ;  /* 0x0000000000007918 */ /* 0x000fc00000000000 */
        /* <DEDUP_REMOVED lines=9> */
.L_x_1:


//--------------------- .nv.global.init           --------------------------
	.section	.nv.global.init,"aw",@progbits
.nv.global.init:
	.type		_$_str,@object
	.size		_$_str,(_$_str_$_2 - _$_str)
_$_str:
        /*0000*/ 	.byte	0x5f, 0x5f, 0x43, 0x55, 0x44, 0x41, 0x5f, 0x46, 0x54, 0x5a, 0x00
	.type		_$_str_$_2,@object
	.size		_$_str_$_2,(.L_1 - _$_str_$_2)
_$_str_$_2:
        /*000b*/ 	.byte	0x5f, 0x5f, 0x43, 0x55, 0x44, 0x41, 0x5f, 0x50, 0x52, 0x45, 0x43, 0x5f, 0x53, 0x51, 0x52, 0x54
        /*001b*/ 	.byte	0x00
.L_1:


//--------------------- .nv.constant0.triton_poi_fused__native_batch_norm_legit_no_training_cat_relu_14 --------------------------
	.section	.nv.constant0.triton_poi_fused__native_batch_norm_legit_no_training_cat_relu_14,"a",@progbits
	.sectionflags	@""
	.align	4
.nv.constant0.triton_poi_fused__native_batch_norm_legit_no_training_cat_relu_14:
	.zero		596
